	.headerflags	@"EF_CUDA_TEXMODE_UNIFIED EF_CUDA_64BIT_ADDRESS EF_CUDA_ACCELERATORS EF_CUDA_SM90 EF_CUDA_VIRTUAL_SM(EF_CUDA_SM90)"
	.elftype	@"ET_EXEC"


//--------------------- .nv.info                  --------------------------
	.section	.nv.info,"",@"SHT_CUDA_INFO"
	.align	4


	//----- nvinfo : EIATTR_REGCOUNT
	.align		4
        /*0000*/ 	.byte	0x04, 0x2f
        /*0002*/ 	.short	(.L_3 - .L_2)
	.align		4
.L_2:
        /*0004*/ 	.word	index@(triton_poi_fused__native_batch_norm_legit_no_training_convolution_relu_8)
        /*0008*/ 	.word	0x00000028


	//----- nvinfo : EIATTR_MIN_STACK_SIZE
	.align		4
.L_3:
        /*000c*/ 	.byte	0x04, 0x12
        /*000e*/ 	.short	(.L_5 - .L_4)
	.align		4
.L_4:
        /*0010*/ 	.word	index@(triton_poi_fused__native_batch_norm_legit_no_training_convolution_relu_8)
        /*0014*/ 	.word	0x00000000


	//----- nvinfo : EIATTR_FRAME_SIZE
	.align		4
.L_5:
        /*0018*/ 	.byte	0x04, 0x11
        /*001a*/ 	.short	(.L_7 - .L_6)
	.align		4
.L_6:
        /*001c*/ 	.word	index@(triton_poi_fused__native_batch_norm_legit_no_training_convolution_relu_8)
        /*0020*/ 	.word	0x00000000


	//----- nvinfo : EIATTR_MIN_STACK_SIZE
	.align		4
.L_7:
        /*0024*/ 	.byte	0x04, 0x12
        /*0026*/ 	.short	(.L_9 - .L_8)
	.align		4
.L_8:
        /*0028*/ 	.word	index@(triton_poi_fused__native_batch_norm_legit_no_training_convolution_relu_8)
        /*002c*/ 	.word	0x00000000
.L_9:


//--------------------- .nv.info.triton_poi_fused__native_batch_norm_legit_no_training_convolution_relu_8 --------------------------
	.section	.nv.info.triton_poi_fused__native_batch_norm_legit_no_training_convolution_relu_8,"",@"SHT_CUDA_INFO"
	.sectionflags	@""
	.align	4


	//----- nvinfo : EIATTR_CUDA_API_VERSION
	.align		4
        /*0000*/ 	.byte	0x04, 0x37
        /*0002*/ 	.short	(.L_11 - .L_10)
.L_10:
        /*0004*/ 	.word	0x0000007c


	//----- nvinfo : EIATTR_KPARAM_INFO
	.align		4
.L_11:
        /*0008*/ 	.byte	0x04, 0x17
        /*000a*/ 	.short	(.L_13 - .L_12)
.L_12:
        /*000c*/ 	.word	0x00000000
        /*0010*/ 	.short	0x0007
        /*0012*/ 	.short	0x0038
        /*0014*/ 	.byte	0x00, 0xf0, 0x11, 0x00


	//----- nvinfo : EIATTR_KPARAM_INFO
	.align		4
.L_13:
        /*0018*/ 	.byte	0x04, 0x17
        /*001a*/ 	.short	(.L_15 - .L_14)
.L_14:
        /*001c*/ 	.word	0x00000000
        /*0020*/ 	.short	0x0006
        /*0022*/ 	.short	0x0030
        /*0024*/ 	.byte	0x00, 0xf4, 0x21, 0x00


	//----- nvinfo : EIATTR_KPARAM_INFO
	.align		4
.L_15:
        /*0028*/ 	.byte	0x04, 0x17
        /*002a*/ 	.short	(.L_17 - .L_16)
.L_16:
        /*002c*/ 	.word	0x00000000
        /*0030*/ 	.short	0x0005
        /*0032*/ 	.short	0x0028
        /*0034*/ 	.byte	0x00, 0xf4, 0x21, 0x00


	//----- nvinfo : EIATTR_KPARAM_INFO
	.align		4
.L_17:
        /*0038*/ 	.byte	0x04, 0x17
        /*003a*/ 	.short	(.L_19 - .L_18)
.L_18:
        /*003c*/ 	.word	0x00000000
        /*0040*/ 	.short	0x0004
        /*0042*/ 	.short	0x0020
        /*0044*/ 	.byte	0x00, 0xf4, 0x21, 0x00


	//----- nvinfo : EIATTR_KPARAM_INFO
	.align		4
.L_19:
        /*0048*/ 	.byte	0x04, 0x17
        /*004a*/ 	.short	(.L_21 - .L_20)
.L_20:
        /*004c*/ 	.word	0x00000000
        /*0050*/ 	.short	0x0003
        /*0052*/ 	.short	0x0018
        /*0054*/ 	.byte	0x00, 0xf4, 0x21, 0x00


	//----- nvinfo : EIATTR_KPARAM_INFO
	.align		4
.L_21:
        /*0058*/ 	.byte	0x04, 0x17
        /*005a*/ 	.short	(.L_23 - .L_22)
.L_22:
        /*005c*/ 	.word	0x00000000
        /*0060*/ 	.short	0x0002
        /*0062*/ 	.short	0x0010
        /*0064*/ 	.byte	0x00, 0xf4, 0x21, 0x00


	//----- nvinfo : EIATTR_KPARAM_INFO
	.align		4
.L_23:
        /*0068*/ 	.byte	0x04, 0x17
        /*006a*/ 	.short	(.L_25 - .L_24)
.L_24:
        /*006c*/ 	.word	0x00000000
        /*0070*/ 	.short	0x0001
        /*0072*/ 	.short	0x0008
        /*0074*/ 	.byte	0x00, 0xf4, 0x21, 0x00


	//----- nvinfo : EIATTR_KPARAM_INFO
	.align		4
.L_25:
        /*0078*/ 	.byte	0x04, 0x17
        /*007a*/ 	.short	(.L_27 - .L_26)
.L_26:
        /*007c*/ 	.word	0x00000000
        /*0080*/ 	.short	0x0000
        /*0082*/ 	.short	0x0000
        /*0084*/ 	.byte	0x00, 0xf4, 0x21, 0x00


	//----- nvinfo : EIATTR_SPARSE_MMA_MASK
	.align		4
.L_27:
        /*0088*/ 	.byte	0x03, 0x50
        /*008a*/ 	.short	0x0000


	//----- nvinfo : EIATTR_MAXREG_COUNT
	.align		4
        /*008c*/ 	.byte	0x03, 0x1b
        /*008e*/ 	.short	0x00ff


	//----- nvinfo : EIATTR_EXIT_INSTR_OFFSETS
	.align		4
        /*0090*/ 	.byte	0x04, 0x1c
        /*0092*/ 	.short	(.L_29 - .L_28)


	//   ....[0]....
.L_28:
        /*0094*/ 	.word	0x00000b40


	//----- nvinfo : EIATTR_REQNTID
	.align		4
.L_29:
        /*0098*/ 	.byte	0x04, 0x10
        /*009a*/ 	.short	(.L_31 - .L_30)
.L_30:
        /*009c*/ 	.word	0x00000080
        /*00a0*/ 	.word	0x00000001
        /*00a4*/ 	.word	0x00000001


	//----- nvinfo : EIATTR_CBANK_PARAM_SIZE
	.align		4
.L_31:
        /*00a8*/ 	.byte	0x03, 0x19
        /*00aa*/ 	.short	0x003c


	//----- nvinfo : EIATTR_PARAM_CBANK
	.align		4
        /*00ac*/ 	.byte	0x04, 0x0a
        /*00ae*/ 	.short	(.L_33 - .L_32)
	.align		4
.L_32:
        /*00b0*/ 	.word	index@(.nv.constant0.triton_poi_fused__native_batch_norm_legit_no_training_convolution_relu_8)
        /*00b4*/ 	.short	0x0210
        /*00b6*/ 	.short	0x003c


	//----- nvinfo : EIATTR_SW_WAR
	.align		4
.L_33:
        /*00b8*/ 	.byte	0x04, 0x36
        /*00ba*/ 	.short	(.L_35 - .L_34)
.L_34:
        /*00bc*/ 	.word	0x00000008
.L_35:


//--------------------- .nv.callgraph             --------------------------
	.section	.nv.callgraph,"",@"SHT_CUDA_CALLGRAPH"
	.align	4
	.sectionentsize	8
	.align		4
        /*0000*/ 	.word	0x00000000
	.align		4
        /*0004*/ 	.word	0xffffffff
	.align		4
        /*0008*/ 	.word	0x00000000
	.align		4
        /*000c*/ 	.word	0xfffffffe
	.align		4
        /*0010*/ 	.word	0x00000000
	.align		4
        /*0014*/ 	.word	0xfffffffd
	.align		4
        /*0018*/ 	.word	0x00000000
	.align		4
        /*001c*/ 	.word	0xfffffffc


//--------------------- .nv.constant4             --------------------------
	.section	.nv.constant4,"a",@progbits
	.align	8
	.align		8
.nv.constant4:
        /*0000*/ 	.dword	_$_str
	.align		8
        /*0008*/ 	.dword	_$_str_$_2


//--------------------- .text.triton_poi_fused__native_batch_norm_legit_no_training_convolution_relu_8 --------------------------
	.section	.text.triton_poi_fused__native_batch_norm_legit_no_training_convolution_relu_8,"ax",@progbits
	.align	128
        .global         triton_poi_fused__native_batch_norm_legit_no_training_convolution_relu_8
        .type           triton_poi_fused__native_batch_norm_legit_no_training_convolution_relu_8,@function
        .size           triton_poi_fused__native_batch_norm_legit_no_training_convolution_relu_8,(.L_x_1 - triton_poi_fused__native_batch_norm_legit_no_training_convolution_relu_8)
        .other          triton_poi_fused__native_batch_norm_legit_no_training_convolution_relu_8,@"STO_CUDA_ENTRY STV_DEFAULT"
triton_poi_fused__native_batch_norm_legit_no_training_convolution_relu_8:
.text.triton_poi_fused__native_batch_norm_legit_no_training_convolution_relu_8:
[----:B------:R-:W-:Y:S01]  /*0000*/  LDC R1, c[0x0][0x28] ;  /* 0x00000a00ff017b82 */ /* 0x000fe20000000800 */
[----:B------:R-:W1:Y:S07]  /*0010*/  S2R R0, SR_TID.X ;  /* 0x0000000000007919 */ /* 0x000e6e0000002100 */
[----:B------:R-:W2:Y:S01]  /*0020*/  LDC.64 R30, c[0x0][0x228] ;  /* 0x00008a00ff1e7b82 */ /* 0x000ea20000000a00 */
[----:B------:R-:W-:Y:S01]  /*0030*/  ULDC.64 UR4, c[0x0][0x208] ;  /* 0x0000820000047ab9 */ /* 0x000fe20000000a00 */
[----:B------:R-:W3:Y:S06]  /*0040*/  S2R R3, SR_CTAID.X ;  /* 0x0000000000037919 */ /* 0x000eec0000002500 */
[----:B------:R-:W4:Y:S08]  /*0050*/  LDC.64 R28, c[0x0][0x218] ;  /* 0x00008600ff1c7b82 */ /* 0x000f300000000a00 */
[----:B------:R-:W5:Y:S08]  /*0060*/  LDC.64 R36, c[0x0][0x210] ;  /* 0x00008400ff247b82 */ /* 0x000f700000000a00 */
[----:B------:R-:W5:Y:S01]  /*0070*/  LDC.64 R26, c[0x0][0x220] ;  /* 0x00008800ff1a7b82 */ /* 0x000f620000000a00 */
[----:B-1----:R-:W-:-:S07]  /*0080*/  SHF.L.U32 R0, R0, 0x2, RZ ;  /* 0x0000000200007819 */ /* 0x002fce00000006ff */
[----:B------:R-:W1:Y:S01]  /*0090*/  LDC.64 R24, c[0x0][0x230] ;  /* 0x00008c00ff187b82 */ /* 0x000e620000000a00 */
[----:B------:R-:W-:-:S04]  /*00a0*/  LOP3.LUT R0, R0, 0x1fc, RZ, 0xc0, !PT ;  /* 0x000001fc00007812 */ /* 0x000fc800078ec0ff */
[----:B---3--:R-:W-:-:S03]  /*00b0*/  LEA R2, R3, R0, 0xa ;  /* 0x0000000003027211 */ /* 0x008fc600078e50ff */
[----:B------:R-:W3:Y:S02]  /*00c0*/  LDC.64 R20, c[0x0][0x238] ;  /* 0x00008e00ff147b82 */ /* 0x000ee40000000a00 */
[----:B------:R-:W-:-:S05]  /*00d0*/  IMAD.HI R0, R2, 0x2aaaaaab, RZ ;  /* 0x2aaaaaab02007827 */ /* 0x000fca00078e02ff */
[----:B------:R-:W-:-:S04]  /*00e0*/  SHF.R.U32.HI R3, RZ, 0x1f, R0 ;  /* 0x0000001fff037819 */ /* 0x000fc80000011600 */
[----:B------:R-:W-:-:S05]  /*00f0*/  LEA.HI R3, R0, R3, RZ, 0x1c ;  /* 0x0000000300037211 */ /* 0x000fca00078fe0ff */
[----:B------:R-:W-:-:S04]  /*0100*/  IMAD R8, R3, -0x60, R2 ;  /* 0xffffffa003087824 */ /* 0x000fc800078e0202 */
[----:B--2---:R-:W-:-:S06]  /*0110*/  IMAD.WIDE R4, R8, 0x4, R30 ;  /* 0x0000000408047825 */ /* 0x004fcc00078e021e */
[----:B------:R-:W2:Y:S01]  /*0120*/  LDG.E.EL.128 R4, desc[UR4][R4.64] ;  /* 0x0000000404047981 */ /* 0x000ea2000c2e1d00 */
[----:B----4-:R-:W-:-:S04]  /*0130*/  IMAD.WIDE R12, R8, 0x4, R28 ;  /* 0x00000004080c7825 */ /* 0x010fc800078e021c */
[----:B-----5:R-:W-:Y:S02]  /*0140*/  IMAD.WIDE R36, R2, 0x4, R36 ;  /* 0x0000000402247825 */ /* 0x020fe400078e0224 */
[----:B------:R-:W4:Y:S02]  /*0150*/  LDG.E.EL.128 R12, desc[UR4][R12.64] ;  /* 0x000000040c0c7981 */ /* 0x000f24000c2e1d00 */
[----:B0-----:R-:W-:Y:S02]  /*0160*/  IMAD.WIDE R16, R8, 0x4, R26 ;  /* 0x0000000408107825 */ /* 0x001fe400078e021a */
[----:B------:R-:W4:Y:S04]  /*0170*/  LDG.E.128 R32, desc[UR4][R36.64] ;  /* 0x0000000424207981 */ /* 0x000f28000c1e1d00 */
[----:B------:R-:W5:Y:S01]  /*0180*/  LDG.E.EL.128 R16, desc[UR4][R16.64] ;  /* 0x0000000410107981 */ /* 0x000f62000c2e1d00 */
[----:B--2---:R-:W-:-:S04]  /*0190*/  FADD R0, R4, 0.0010000000474974513054 ;  /* 0x3a83126f04007421 */ /* 0x004fc80000000000 */
[----:B------:R-:W0:Y:S01]  /*01a0*/  MUFU.SQRT R3, R0 ;  /* 0x0000000000037308 */ /* 0x000e220000002000 */
[----:B------:R-:W-:Y:S01]  /*01b0*/  FADD R7, R7, 0.0010000000474974513054 ;  /* 0x3a83126f07077421 */ /* 0x000fe20000000000 */
[----:B------:R-:W-:Y:S01]  /*01c0*/  FADD R6, R6, 0.0010000000474974513054 ;  /* 0x3a83126f06067421 */ /* 0x000fe20000000000 */
[----:B------:R-:W-:-:S05]  /*01d0*/  FADD R5, R5, 0.0010000000474974513054 ;  /* 0x3a83126f05057421 */ /* 0x000fca0000000000 */
[----:B------:R-:W2:Y:S01]  /*01e0*/  MUFU.SQRT R7, R7 ;  /* 0x0000000700077308 */ /* 0x000ea20000002000 */
[----:B0-----:R-:W-:-:S07]  /*01f0*/  FSETP.GT.AND P6, PT, R3, 8.50705917302346158658e+37, PT ;  /* 0x7e8000000300780b */ /* 0x001fce0003fc4000 */
[----:B------:R-:W0:Y:S01]  /*0200*/  MUFU.SQRT R6, R6 ;  /* 0x0000000600067308 */ /* 0x000e220000002000 */
[----:B------:R-:W-:Y:S01]  /*0210*/  FSETP.GEU.AND P5, PT, R3, 1.175494350822287508e-38, PT ;  /* 0x008000000300780b */ /* 0x000fe20003fae000 */
[----:B------:R-:W-:-:S06]  /*0220*/  HFMA2.MMA R0, -RZ, RZ, 1.625, 0 ;  /* 0x3e800000ff007435 */ /* 0x000fcc00000001ff */
[----:B------:R1:W3:Y:S01]  /*0230*/  MUFU.SQRT R9, R5 ;  /* 0x0000000500097308 */ /* 0x0002e20000002000 */
[----:B--2---:R-:W-:Y:S01]  /*0240*/  FSETP.GT.AND P1, PT, R7, 8.50705917302346158658e+37, PT ;  /* 0x7e8000000700780b */ /* 0x004fe20003f24000 */
[----:B------:R-:W-:Y:S01]  /*0250*/  @P6 FMUL R3, R3, 0.25 ;  /* 0x3e80000003036820 */ /* 0x000fe20000400000 */
[----:B0-----:R-:W-:-:S03]  /*0260*/  FSETP.GT.AND P2, PT, R6, 8.50705917302346158658e+37, PT ;  /* 0x7e8000000600780b */ /* 0x001fc60003f44000 */
[----:B------:R-:W-:Y:S01]  /*0270*/  @!P5 FMUL R3, R3, 16777216 ;  /* 0x4b8000000303d820 */ /* 0x000fe20000400000 */
[----:B-1----:R-:W-:Y:S02]  /*0280*/  FSEL R5, R0, 1, P6 ;  /* 0x3f80000000057808 */ /* 0x002fe40003000000 */
[----:B------:R-:W-:Y:S01]  /*0290*/  FSETP.GEU.AND P6, PT, R7, 1.175494350822287508e-38, PT ;  /* 0x008000000700780b */ /* 0x000fe20003fce000 */
[----:B------:R-:W0:Y:S01]  /*02a0*/  MUFU.RCP R4, R3 ;  /* 0x0000000300047308 */ /* 0x000e220000001000 */
[C---:B------:R-:W-:Y:S02]  /*02b0*/  FSETP.GEU.AND P0, PT, R6.reuse, 1.175494350822287508e-38, PT ;  /* 0x008000000600780b */ /* 0x040fe40003f0e000 */
[----:B---3--:R-:W-:Y:S01]  /*02c0*/  FSETP.GT.AND P4, PT, R9, 8.50705917302346158658e+37, PT ;  /* 0x7e8000000900780b */ /* 0x008fe20003f84000 */
[----:B------:R-:W-:Y:S01]  /*02d0*/  @P1 FMUL R7, R7, 0.25 ;  /* 0x3e80000007071820 */ /* 0x000fe20000400000 */
[----:B------:R-:W-:Y:S01]  /*02e0*/  FSETP.GEU.AND P3, PT, R9, 1.175494350822287508e-38, PT ;  /* 0x008000000900780b */ /* 0x000fe20003f6e000 */
[----:B------:R-:W-:Y:S01]  /*02f0*/  @!P5 FMUL R5, R5, 16777216 ;  /* 0x4b8000000505d820 */ /* 0x000fe20000400000 */
[----:B------:R-:W-:-:S05]  /*0300*/  @P2 FMUL R6, R6, 0.25 ;  /* 0x3e80000006062820 */ /* 0x000fca0000400000 */
[----:B------:R-:W-:Y:S02]  /*0310*/  @!P6 FMUL R7, R7, 16777216 ;  /* 0x4b8000000707e820 */ /* 0x000fe40000400000 */
[----:B------:R-:W-:Y:S01]  /*0320*/  @!P0 FMUL R6, R6, 16777216 ;  /* 0x4b80000006068820 */ /* 0x000fe20000400000 */
[----:B0-----:R-:W-:Y:S01]  /*0330*/  FMUL R4, R4, R5 ;  /* 0x0000000504047220 */ /* 0x001fe20000400000 */
[----:B------:R-:W-:Y:S01]  /*0340*/  @P4 FMUL R9, R9, 0.25 ;  /* 0x3e80000009094820 */ /* 0x000fe20000400000 */
[----:B------:R-:W0:Y:S01]  /*0350*/  MUFU.RCP R3, R7 ;  /* 0x0000000700037308 */ /* 0x000e220000001000 */
[----:B----4-:R-:W-:Y:S02]  /*0360*/  FADD R32, R32, R12 ;  /* 0x0000000c20207221 */ /* 0x010fe40000000000 */
[----:B------:R-:W-:-:S05]  /*0370*/  @!P3 FMUL R9, R9, 16777216 ;  /* 0x4b8000000909b820 */ /* 0x000fca0000400000 */
[----:B------:R-:W1:Y:S01]  /*0380*/  MUFU.RCP R5, R6 ;  /* 0x0000000600057308 */ /* 0x000e620000001000 */
[C---:B------:R-:W-:Y:S02]  /*0390*/  FSEL R12, R0.reuse, 1, P1 ;  /* 0x3f800000000c7808 */ /* 0x040fe40000800000 */
[----:B------:R-:W-:-:S05]  /*03a0*/  FSEL R10, R0, 1, P2 ;  /* 0x3f800000000a7808 */ /* 0x000fca0001000000 */
[----:B------:R5:W2:Y:S01]  /*03b0*/  MUFU.RCP R22, R9 ;  /* 0x0000000900167308 */ /* 0x000aa20000001000 */
[----:B------:R-:W-:Y:S01]  /*03c0*/  @!P6 FMUL R12, R12, 16777216 ;  /* 0x4b8000000c0ce820 */ /* 0x000fe20000400000 */
[----:B------:R-:W-:Y:S01]  /*03d0*/  @!P0 FMUL R10, R10, 16777216 ;  /* 0x4b8000000a0a8820 */ /* 0x000fe20000400000 */
[----:B------:R-:W-:Y:S02]  /*03e0*/  FSEL R11, R0, 1, P4 ;  /* 0x3f800000000b7808 */ /* 0x000fe40002000000 */
[----:B0-----:R-:W-:Y:S01]  /*03f0*/  FMUL R3, R3, R12 ;  /* 0x0000000c03037220 */ /* 0x001fe20000400000 */
[----:B-----5:R-:W-:Y:S01]  /*0400*/  FADD R9, -R16, R32 ;  /* 0x0000002010097221 */ /* 0x020fe20000000100 */
[----:B-1----:R-:W-:Y:S01]  /*0410*/  FMUL R16, R5, R10 ;  /* 0x0000000a05107220 */ /* 0x002fe20000400000 */
[----:B------:R-:W-:Y:S02]  /*0420*/  @!P3 FMUL R11, R11, 16777216 ;  /* 0x4b8000000b0bb820 */ /* 0x000fe40000400000 */
[----:B------:R-:W-:Y:S01]  /*0430*/  FMUL R12, R4, R9 ;  /* 0x00000009040c7220 */ /* 0x000fe20000400000 */
[----:B------:R-:W-:-:S04]  /*0440*/  IMAD.WIDE R4, R8, 0x4, R24 ;  /* 0x0000000408047825 */ /* 0x000fc800078e0218 */
[----:B------:R-:W-:-:S04]  /*0450*/  IMAD.WIDE R8, R8, 0x4, R20 ;  /* 0x0000000408087825 */ /* 0x000fc800078e0214 */
[----:B--2---:R-:W-:Y:S01]  /*0460*/  FMUL R22, R22, R11 ;  /* 0x0000000b16167220 */ /* 0x004fe20000400000 */
[----:B------:R-:W2:Y:S04]  /*0470*/  LDG.E.EL.128 R4, desc[UR4][R4.64] ;  /* 0x0000000404047981 */ /* 0x000ea8000c2e1d00 */
[----:B------:R-:W2:Y:S01]  /*0480*/  LDG.E.EL.128 R8, desc[UR4][R8.64] ;  /* 0x0000000408087981 */ /* 0x000ea2000c2e1d00 */
[----:B------:R-:W-:Y:S01]  /*0490*/  FADD R33, R33, R13 ;  /* 0x0000000d21217221 */ /* 0x000fe20000000000 */
[----:B------:R-:W-:Y:S01]  /*04a0*/  FADD R34, R34, R14 ;  /* 0x0000000e22227221 */ /* 0x000fe20000000000 */
[----:B------:R-:W-:Y:S02]  /*04b0*/  FADD R35, R35, R15 ;  /* 0x0000000f23237221 */ /* 0x000fe40000000000 */
[----:B------:R-:W-:-:S04]  /*04c0*/  FADD R17, -R17, R33 ;  /* 0x0000002111117221 */ /* 0x000fc80000000100 */
[----:B------:R-:W-:Y:S01]  /*04d0*/  FMUL R22, R22, R17 ;  /* 0x0000001116167220 */ /* 0x000fe20000400000 */
[----:B--2---:R-:W-:Y:S01]  /*04e0*/  FFMA R4, R4, R12, R8 ;  /* 0x0000000c04047223 */ /* 0x004fe20000000008 */
[----:B------:R-:W-:-:S05]  /*04f0*/  IADD3 R12, R2, 0x200, RZ ;  /* 0x00000200020c7810 */ /* 0x000fca0007ffe0ff */
[----:B------:R-:W-:-:S05]  /*0500*/  IMAD.HI R13, R12, 0x2aaaaaab, RZ ;  /* 0x2aaaaaab0c0d7827 */ /* 0x000fca00078e02ff */
[----:B------:R-:W-:-:S04]  /*0510*/  SHF.R.U32.HI R14, RZ, 0x1f, R13 ;  /* 0x0000001fff0e7819 */ /* 0x000fc8000001160d */
[----:B------:R-:W-:-:S05]  /*0520*/  LEA.HI R13, R13, R14, RZ, 0x1c ;  /* 0x0000000e0d0d7211 */ /* 0x000fca00078fe0ff */
[----:B------:R-:W-:-:S04]  /*0530*/  IMAD R8, R13, -0x60, R12 ;  /* 0xffffffa00d087824 */ /* 0x000fc800078e020c */
[----:B------:R-:W-:-:S06]  /*0540*/  IMAD.WIDE R12, R8, 0x4, R30 ;  /* 0x00000004080c7825 */ /* 0x000fcc00078e021e */
[----:B------:R-:W2:Y:S01]  /*0550*/  LDG.E.EL.128 R12, desc[UR4][R12.64] ;  /* 0x000000040c0c7981 */ /* 0x000ea2000c2e1d00 */
[----:B------:R-:W-:Y:S01]  /*0560*/  FADD R30, -R19, R35 ;  /* 0x00000023131e7221 */ /* 0x000fe20000000100 */
[----:B------:R-:W-:Y:S01]  /*0570*/  FADD R19, -R18, R34 ;  /* 0x0000002212137221 */ /* 0x000fe20000000100 */
[----:B------:R-:W-:-:S04]  /*0580*/  IMAD.WIDE R28, R8, 0x4, R28 ;  /* 0x00000004081c7825 */ /* 0x000fc800078e021c */
[----:B------:R-:W-:Y:S01]  /*0590*/  FMUL R16, R16, R19 ;  /* 0x0000001310107220 */ /* 0x000fe20000400000 */
[----:B------:R-:W-:-:S04]  /*05a0*/  IMAD.WIDE R18, R8, 0x4, R26 ;  /* 0x0000000408127825 */ /* 0x000fc800078e021a */
[----:B------:R-:W-:-:S04]  /*05b0*/  IMAD.WIDE R24, R8, 0x4, R24 ;  /* 0x0000000408187825 */ /* 0x000fc800078e0218 */
[----:B------:R-:W-:-:S04]  /*05c0*/  IMAD.WIDE R20, R8, 0x4, R20 ;  /* 0x0000000408147825 */ /* 0x000fc800078e0214 */
[----:B------:R-:W-:Y:S01]  /*05d0*/  FMUL R3, R3, R30 ;  /* 0x0000001e03037220 */ /* 0x000fe20000400000 */
[----:B------:R-:W-:Y:S01]  /*05e0*/  FFMA R5, R5, R22, R9 ;  /* 0x0000001605057223 */ /* 0x000fe20000000009 */
[----:B------:R-:W-:Y:S01]  /*05f0*/  FFMA R6, R6, R16, R10 ;  /* 0x0000001006067223 */ /* 0x000fe2000000000a */
[----:B------:R-:W3:Y:S04]  /*0600*/  LDG.E.EL.128 R28, desc[UR4][R28.64] ;  /* 0x000000041c1c7981 */ /* 0x000ee8000c2e1d00 */
[----:B------:R-:W4:Y:S04]  /*0610*/  LDG.E.EL.128 R16, desc[UR4][R18.64] ;  /* 0x0000000412107981 */ /* 0x000f28000c2e1d00 */
[----:B------:R-:W5:Y:S04]  /*0620*/  LDG.E.EL.128 R24, desc[UR4][R24.64] ;  /* 0x0000000418187981 */ /* 0x000f68000c2e1d00 */
[----:B------:R-:W5:Y:S04]  /*0630*/  LDG.E.EL.128 R20, desc[UR4][R20.64] ;  /* 0x0000000414147981 */ /* 0x000f68000c2e1d00 */
[----:B------:R0:W-:Y:S04]  /*0640*/  STG.E.128 desc[UR4][R36.64], R32 ;  /* 0x0000002024007986 */ /* 0x0001e8000c101d04 */
[----:B0-----:R-:W3:Y:S01]  /*0650*/  LDG.E.128 R32, desc[UR4][R36.64+0x800] ;  /* 0x0008000424207981 */ /* 0x001ee2000c1e1d00 */
[----:B------:R-:W-:Y:S01]  /*0660*/  FFMA R3, R7, R3, R11 ;  /* 0x0000000307037223 */ /* 0x000fe2000000000b */
[----:B--2---:R-:W-:Y:S01]  /*0670*/  FADD R12, R12, 0.0010000000474974513054 ;  /* 0x3a83126f0c0c7421 */ /* 0x004fe20000000000 */
[----:B------:R-:W-:-:S03]  /*0680*/  FADD R13, R13, 0.0010000000474974513054 ;  /* 0x3a83126f0d0d7421 */ /* 0x000fc60000000000 */
[----:B------:R-:W0:Y:S01]  /*0690*/  MUFU.SQRT R8, R12 ;  /* 0x0000000c00087308 */ /* 0x000e220000002000 */
[----:B------:R-:W-:Y:S01]  /*06a0*/  FADD R15, R15, 0.0010000000474974513054 ;  /* 0x3a83126f0f0f7421 */ /* 0x000fe20000000000 */
[----:B------:R-:W-:-:S06]  /*06b0*/  FADD R14, R14, 0.0010000000474974513054 ;  /* 0x3a83126f0e0e7421 */ /* 0x000fcc0000000000 */
[----:B------:R-:W1:Y:S08]  /*06c0*/  MUFU.SQRT R9, R13 ;  /* 0x0000000d00097308 */ /* 0x000e700000002000 */
[----:B------:R-:W2:Y:S01]  /*06d0*/  MUFU.SQRT R11, R15 ;  /* 0x0000000f000b7308 */ /* 0x000ea20000002000 */
[----:B0-----:R-:W-:-:S07]  /*06e0*/  FSETP.GT.AND P6, PT, R8, 8.50705917302346158658e+37, PT ;  /* 0x7e8000000800780b */ /* 0x001fce0003fc4000 */
[----:B------:R-:W0:Y:S01]  /*06f0*/  MUFU.SQRT R14, R14 ;  /* 0x0000000e000e7308 */ /* 0x000e220000002000 */
[C---:B-1----:R-:W-:Y:S02]  /*0700*/  FSETP.GT.AND P4, PT, R9.reuse, 8.50705917302346158658e+37, PT ;  /* 0x7e8000000900780b */ /* 0x042fe40003f84000 */
[C---:B------:R-:W-:Y:S02]  /*0710*/  FSETP.GEU.AND P5, PT, R8.reuse, 1.175494350822287508e-38, PT ;  /* 0x008000000800780b */ /* 0x040fe40003fae000 */
[----:B------:R-:W-:Y:S02]  /*0720*/  FSETP.GEU.AND P1, PT, R9, 1.175494350822287508e-38, PT ;  /* 0x008000000900780b */ /* 0x000fe40003f2e000 */
[C---:B--2---:R-:W-:Y:S01]  /*0730*/  FSETP.GT.AND P2, PT, R11.reuse, 8.50705917302346158658e+37, PT ;  /* 0x7e8000000b00780b */ /* 0x044fe20003f44000 */
[----:B------:R-:W-:Y:S01]  /*0740*/  @P6 FMUL R8, R8, 0.25 ;  /* 0x3e80000008086820 */ /* 0x000fe20000400000 */
[----:B------:R-:W-:Y:S02]  /*0750*/  FSEL R12, R0, 1, P6 ;  /* 0x3f800000000c7808 */ /* 0x000fe40003000000 */
[----:B------:R-:W-:-:S02]  /*0760*/  FSETP.GEU.AND P6, PT, R11, 1.175494350822287508e-38, PT ;  /* 0x008000000b00780b */ /* 0x000fc40003fce000 */
[C---:B0-----:R-:W-:Y:S01]  /*0770*/  FSETP.GT.AND P3, PT, R14.reuse, 8.50705917302346158658e+37, PT ;  /* 0x7e8000000e00780b */ /* 0x041fe20003f64000 */
[----:B------:R-:W-:Y:S01]  /*0780*/  @P4 FMUL R9, R9, 0.25 ;  /* 0x3e80000009094820 */ /* 0x000fe20000400000 */
[----:B------:R-:W-:Y:S01]  /*0790*/  FSETP.GEU.AND P0, PT, R14, 1.175494350822287508e-38, PT ;  /* 0x008000000e00780b */ /* 0x000fe20003f0e000 */
[----:B------:R-:W-:Y:S02]  /*07a0*/  @!P5 FMUL R8, R8, 16777216 ;  /* 0x4b8000000808d820 */ /* 0x000fe40000400000 */
[----:B------:R-:W-:Y:S02]  /*07b0*/  @!P1 FMUL R9, R9, 16777216 ;  /* 0x4b80000009099820 */ /* 0x000fe40000400000 */
[----:B------:R-:W-:Y:S01]  /*07c0*/  @P2 FMUL R11, R11, 0.25 ;  /* 0x3e8000000b0b2820 */ /* 0x000fe20000400000 */
[----:B------:R0:W1:Y:S03]  /*07d0*/  MUFU.RCP R7, R8 ;  /* 0x0000000800077308 */ /* 0x0000660000001000 */
[----:B------:R-:W-:-:S02]  /*07e0*/  @!P6 FMUL R11, R11, 16777216 ;  /* 0x4b8000000b0be820 */ /* 0x000fc40000400000 */
[----:B------:R-:W-:-:S03]  /*07f0*/  @P3 FMUL R14, R14, 0.25 ;  /* 0x3e8000000e0e3820 */ /* 0x000fc60000400000 */
[----:B------:R-:W2:Y:S01]  /*0800*/  MUFU.RCP R9, R9 ;  /* 0x0000000900097308 */ /* 0x000ea20000001000 */
[----:B0-----:R-:W-:Y:S01]  /*0810*/  FSEL R8, R0, 1, P4 ;  /* 0x3f80000000087808 */ /* 0x001fe20002000000 */
[----:B------:R-:W-:Y:S01]  /*0820*/  @!P0 FMUL R14, R14, 16777216 ;  /* 0x4b8000000e0e8820 */ /* 0x000fe20000400000 */
[----:B------:R-:W-:-:S05]  /*0830*/  @!P5 FMUL R12, R12, 16777216 ;  /* 0x4b8000000c0cd820 */ /* 0x000fca0000400000 */
[----:B------:R-:W0:Y:S01]  /*0840*/  MUFU.RCP R11, R11 ;  /* 0x0000000b000b7308 */ /* 0x000e220000001000 */
[----:B------:R-:W-:Y:S01]  /*0850*/  @!P1 FMUL R8, R8, 16777216 ;  /* 0x4b80000008089820 */ /* 0x000fe20000400000 */
[----:B-1----:R-:W-:Y:S01]  /*0860*/  FMUL R7, R7, R12 ;  /* 0x0000000c07077220 */ /* 0x002fe20000400000 */
[----:B------:R-:W-:-:S05]  /*0870*/  FSEL R12, R0, 1, P2 ;  /* 0x3f800000000c7808 */ /* 0x000fca0001000000 */
[----:B------:R-:W1:Y:S01]  /*0880*/  MUFU.RCP R10, R14 ;  /* 0x0000000e000a7308 */ /* 0x000e620000001000 */
[----:B------:R-:W-:Y:S01]  /*0890*/  FSEL R13, R0, 1, P3 ;  /* 0x3f800000000d7808 */ /* 0x000fe20001800000 */
[----:B--2---:R-:W-:Y:S02]  /*08a0*/  FMUL R0, R9, R8 ;  /* 0x0000000809007220 */ /* 0x004fe40000400000 */
[----:B------:R-:W2:Y:S01]  /*08b0*/  LDC.64 R8, c[0x0][0x240] ;  /* 0x00009000ff087b82 */ /* 0x000ea20000000a00 */
[----:B------:R-:W-:Y:S01]  /*08c0*/  @!P6 FMUL R12, R12, 16777216 ;  /* 0x4b8000000c0ce820 */ /* 0x000fe20000400000 */
[----:B------:R-:W-:Y:S01]  /*08d0*/  @!P0 FMUL R13, R13, 16777216 ;  /* 0x4b8000000d0d8820 */ /* 0x000fe20000400000 */
[----:B---3--:R-:W-:Y:S01]  /*08e0*/  FADD R28, R32, R28 ;  /* 0x0000001c201c7221 */ /* 0x008fe20000000000 */
[----:B------:R-:W-:Y:S01]  /*08f0*/  FADD R29, R33, R29 ;  /* 0x0000001d211d7221 */ /* 0x000fe20000000000 */
[----:B------:R-:W-:Y:S01]  /*0900*/  FADD R30, R34, R30 ;  /* 0x0000001e221e7221 */ /* 0x000fe20000000000 */
[----:B------:R-:W-:Y:S01]  /*0910*/  FADD R31, R35, R31 ;  /* 0x0000001f231f7221 */ /* 0x000fe20000000000 */
[----:B0-----:R-:W-:Y:S01]  /*0920*/  FMUL R12, R11, R12 ;  /* 0x0000000c0b0c7220 */ /* 0x001fe20000400000 */
[----:B----4-:R-:W-:Y:S01]  /*0930*/  FADD R16, -R16, R28 ;  /* 0x0000001c10107221 */ /* 0x010fe20000000100 */
[----:B------:R-:W-:Y:S01]  /*0940*/  FADD R17, -R17, R29 ;  /* 0x0000001d11117221 */ /* 0x000fe20000000100 */
[----:B------:R-:W-:Y:S01]  /*0950*/  FADD R11, -R18, R30 ;  /* 0x0000001e120b7221 */ /* 0x000fe20000000100 */
[----:B-1----:R-:W-:Y:S01]  /*0960*/  FMUL R10, R10, R13 ;  /* 0x0000000d0a0a7220 */ /* 0x002fe20000400000 */
[----:B------:R-:W-:Y:S01]  /*0970*/  FADD R19, -R19, R31 ;  /* 0x0000001f13137221 */ /* 0x000fe20000000100 */
[----:B------:R-:W-:Y:S01]  /*0980*/  FMUL R7, R7, R16 ;  /* 0x0000001007077220 */ /* 0x000fe20000400000 */
[----:B------:R-:W-:Y:S01]  /*0990*/  FMUL R0, R0, R17 ;  /* 0x0000001100007220 */ /* 0x000fe20000400000 */
[----:B------:R-:W-:Y:S01]  /*09a0*/  FMUL R11, R10, R11 ;  /* 0x0000000b0a0b7220 */ /* 0x000fe20000400000 */
[----:B------:R-:W-:Y:S01]  /*09b0*/  FMUL R12, R12, R19 ;  /* 0x000000130c0c7220 */ /* 0x000fe20000400000 */
[----:B-----5:R-:W-:Y:S01]  /*09c0*/  FFMA R20, R24, R7, R20 ;  /* 0x0000000718147223 */ /* 0x020fe20000000014 */
[----:B------:R-:W-:Y:S01]  /*09d0*/  FFMA R0, R25, R0, R21 ;  /* 0x0000000019007223 */ /* 0x000fe20000000015 */
[----:B------:R-:W-:Y:S01]  /*09e0*/  FFMA R11, R26, R11, R22 ;  /* 0x0000000b1a0b7223 */ /* 0x000fe20000000016 */
[----:B------:R-:W-:Y:S01]  /*09f0*/  FFMA R12, R27, R12, R23 ;  /* 0x0000000c1b0c7223 */ /* 0x000fe20000000017 */
[----:B------:R-:W-:-:S02]  /*0a00*/  FSETP.GEU.AND P6, PT, R3, RZ, PT ;  /* 0x000000ff0300720b */ /* 0x000fc40003fce000 */
[----:B------:R-:W-:Y:S02]  /*0a10*/  FSETP.GEU.AND P0, PT, R6, RZ, PT ;  /* 0x000000ff0600720b */ /* 0x000fe40003f0e000 */
[----:B------:R-:W-:Y:S02]  /*0a20*/  SEL R7, R3, RZ, P6 ;  /* 0x000000ff03077207 */ /* 0x000fe40003000000 */
[----:B------:R-:W-:Y:S02]  /*0a30*/  FSETP.GEU.AND P1, PT, R5, RZ, PT ;  /* 0x000000ff0500720b */ /* 0x000fe40003f2e000 */
[----:B------:R-:W-:Y:S02]  /*0a40*/  FSETP.GEU.AND P2, PT, R4, RZ, PT ;  /* 0x000000ff0400720b */ /* 0x000fe40003f4e000 */
[----:B------:R-:W-:Y:S02]  /*0a50*/  FSETP.GEU.AND P3, PT, R11, RZ, PT ;  /* 0x000000ff0b00720b */ /* 0x000fe40003f6e000 */
[----:B------:R-:W-:-:S02]  /*0a60*/  FSETP.GEU.AND P4, PT, R0, RZ, PT ;  /* 0x000000ff0000720b */ /* 0x000fc40003f8e000 */
[----:B------:R-:W-:Y:S02]  /*0a70*/  FSETP.GEU.AND P5, PT, R20, RZ, PT ;  /* 0x000000ff1400720b */ /* 0x000fe40003fae000 */
[----:B------:R-:W-:Y:S01]  /*0a80*/  FSETP.GEU.AND P6, PT, R12, RZ, PT ;  /* 0x000000ff0c00720b */ /* 0x000fe20003fce000 */
[----:B--2---:R-:W-:Y:S01]  /*0a90*/  IMAD.WIDE R8, R2, 0x4, R8 ;  /* 0x0000000402087825 */ /* 0x004fe200078e0208 */
[----:B------:R-:W-:Y:S02]  /*0aa0*/  SEL R6, R6, RZ, P0 ;  /* 0x000000ff06067207 */ /* 0x000fe40000000000 */
[----:B------:R-:W-:Y:S02]  /*0ab0*/  SEL R5, R5, RZ, P1 ;  /* 0x000000ff05057207 */ /* 0x000fe40000800000 */
[----:B------:R-:W-:Y:S02]  /*0ac0*/  SEL R4, R4, RZ, P2 ;  /* 0x000000ff04047207 */ /* 0x000fe40001000000 */
[----:B------:R-:W-:-:S02]  /*0ad0*/  SEL R22, R11, RZ, P3 ;  /* 0x000000ff0b167207 */ /* 0x000fc40001800000 */
[----:B------:R-:W-:Y:S02]  /*0ae0*/  SEL R21, R0, RZ, P4 ;  /* 0x000000ff00157207 */ /* 0x000fe40002000000 */
[----:B------:R-:W-:Y:S02]  /*0af0*/  SEL R20, R20, RZ, P5 ;  /* 0x000000ff14147207 */ /* 0x000fe40002800000 */
[----:B------:R-:W-:Y:S01]  /*0b00*/  SEL R23, R12, RZ, P6 ;  /* 0x000000ff0c177207 */ /* 0x000fe20003000000 */
[----:B------:R-:W-:Y:S04]  /*0b10*/  STG.E.128 desc[UR4][R36.64+0x800], R28 ;  /* 0x0008001c24007986 */ /* 0x000fe8000c101d04 */
[----:B------:R-:W-:Y:S04]  /*0b20*/  STG.E.128 desc[UR4][R8.64], R4 ;  /* 0x0000000408007986 */ /* 0x000fe8000c101d04 */
[----:B------:R-:W-:Y:S01]  /*0b30*/  STG.E.128 desc[UR4][R8.64+0x800], R20 ;  /* 0x0008001408007986 */ /* 0x000fe2000c101d04 */
[----:B------:R-:W-:Y:S05]  /*0b40*/  EXIT ;  /* 0x000000000000794d */ /* 0x000fea0003800000 */
.L_x_0:
[----:B------:R-:W-:-:S00]  /*0b50*/  BRA `(.L_x_0) ;  /* 0xfffffffc00fc7947 */ /* 0x000fc0000383ffff */
[----:B------:R-:W-:-:S00]  /*0b60*/  NOP ;  /* 0x0000000000007918 */ /* 0x000fc00000000000 */
        /* <DEDUP_REMOVED lines=9> */
.L_x_1:


//--------------------- .nv.global.init           --------------------------
	.section	.nv.global.init,"aw",@progbits
.nv.global.init:
	.type		_$_str,@object
	.size		_$_str,(_$_str_$_2 - _$_str)
_$_str:
        /*0000*/ 	.byte	0x5f, 0x5f, 0x43, 0x55, 0x44, 0x41, 0x5f, 0x46, 0x54, 0x5a, 0x00
	.type		_$_str_$_2,@object
	.size		_$_str_$_2,(.L_1 - _$_str_$_2)
_$_str_$_2:
        /*000b*/ 	.byte	0x5f, 0x5f, 0x43, 0x55, 0x44, 0x41, 0x5f, 0x50, 0x52, 0x45, 0x43, 0x5f, 0x53, 0x51, 0x52, 0x54
        /*001b*/ 	.byte	0x00
.L_1:


//--------------------- .nv.constant0.triton_poi_fused__native_batch_norm_legit_no_training_convolution_relu_8 --------------------------
	.section	.nv.constant0.triton_poi_fused__native_batch_norm_legit_no_training_convolution_relu_8,"a",@progbits
	.sectionflags	@""
	.align	4
.nv.constant0.triton_poi_fused__native_batch_norm_legit_no_training_convolution_relu_8:
	.zero		588
